//
// Generated by NVIDIA NVVM Compiler
//
// Compiler Build ID: CL-36424714
// Cuda compilation tools, release 13.0, V13.0.88
// Based on NVVM 20.0.0
//

.version 9.0
.target sm_100
.address_size 64

	// .globl	_Z17calculateAllStepsPPi
// _ZZ17calculateAllStepsPPiE5total has been demoted

.visible .entry _Z17calculateAllStepsPPi(
	.param .u64 .ptr .align 1 _Z17calculateAllStepsPPi_param_0
)
{
	.reg .b32 	%r<2>;
	// demoted variable
	.shared .align 4 .u32 _ZZ17calculateAllStepsPPiE5total;
	mov.b32 	%r1, 0;
	st.shared.u32 	[_ZZ17calculateAllStepsPPiE5total], %r1;
	ret;

}


// ===== COMPILED SASS (sm_100) =====

	.target	sm_100

	.elftype	@"ET_EXEC"


//--------------------- .note.nv.tkinfo           --------------------------
	.section	.note.nv.tkinfo,"",@"SHT_NOTE"
	.sectionflags	@"SHF_NOTE_NV_TKINFO"
	.tkinfo
        /*0018*/ 	.word	0x00000002
        /*0030*/ 	.string	""
        /*0030*/ 	.string	"ptxas"
        /*0030*/ 	.string	"Cuda compilation tools, release 13.0, V13.0.88"
        /*0030*/ 	.string	"Build cuda_13.0.r13.0/compiler.36424714_0"
        /*0030*/ 	.string	"-arch sm_100 -m 64 "



//--------------------- .note.nv.cuinfo           --------------------------
	.section	.note.nv.cuinfo,"",@"SHT_NOTE"
	.sectionflags	@"SHF_NOTE_NV_CUINFO"
        /*0018*/ 	.short	0x0002
        /*001a*/ 	.short	0x0064
        /*001c*/ 	.short	0x0082
	.zero		2


//--------------------- .nv.info                  --------------------------
	.section	.nv.info,"",@"SHT_CUDA_INFO"
	.align	4


	//----- nvinfo : EIATTR_REGCOUNT
	.align		4
        /*0000*/ 	.byte	0x04, 0x2f
        /*0002*/ 	.short	(.L_1 - .L_0)
	.align		4
.L_0:
        /*0004*/ 	.word	index@(_Z17calculateAllStepsPPi)
        /*0008*/ 	.word	0x00000004


	//----- nvinfo : EIATTR_FRAME_SIZE
	.align		4
.L_1:
        /*000c*/ 	.byte	0x04, 0x11
        /*000e*/ 	.short	(.L_3 - .L_2)
	.align		4
.L_2:
        /*0010*/ 	.word	index@(_Z17calculateAllStepsPPi)
        /*0014*/ 	.word	0x00000000


	//----- nvinfo : EIATTR_MIN_STACK_SIZE
	.align		4
.L_3:
        /*0018*/ 	.byte	0x04, 0x12
        /*001a*/ 	.short	(.L_5 - .L_4)
	.align		4
.L_4:
        /*001c*/ 	.word	index@(_Z17calculateAllStepsPPi)
        /*0020*/ 	.word	0x00000000
.L_5:


//--------------------- .nv.compat                --------------------------
	.section	.nv.compat,"",@"SHT_CUDA_COMPAT_INFO"
	.align	4
        /*0000*/ 	.byte	0x02, 0x09, 0x00, 0x00, 0x02, 0x02, 0x01, 0x00, 0x02, 0x05, 0x05, 0x00, 0x03, 0x07, 0x01, 0x01
        /*0010*/ 	.byte	0x02, 0x03, 0x00, 0x00, 0x02, 0x06, 0x01, 0x00, 0x04, 0x0b, 0x08, 0x00, 0x09, 0x00, 0x00, 0x00
        /*0020*/ 	.byte	0x00, 0x00, 0x00, 0x00


//--------------------- .nv.info._Z17calculateAllStepsPPi --------------------------
	.section	.nv.info._Z17calculateAllStepsPPi,"",@"SHT_CUDA_INFO"
	.sectionflags	@""
	.align	4


	//----- nvinfo : EIATTR_CUDA_API_VERSION
	.align		4
        /*0000*/ 	.byte	0x04, 0x37
        /*0002*/ 	.short	(.L_7 - .L_6)
.L_6:
        /*0004*/ 	.word	0x00000082


	//----- nvinfo : EIATTR_KPARAM_INFO
	.align		4
.L_7:
        /*0008*/ 	.byte	0x04, 0x17
        /*000a*/ 	.short	(.L_9 - .L_8)
.L_8:
        /*000c*/ 	.word	0x00000000
        /*0010*/ 	.short	0x0000
        /*0012*/ 	.short	0x0000
        /*0014*/ 	.byte	0x00, 0xf5, 0x21, 0x00


	//----- nvinfo : EIATTR_SPARSE_MMA_MASK
	.align		4
.L_9:
        /*0018*/ 	.byte	0x03, 0x50
        /*001a*/ 	.short	0x0000


	//----- nvinfo : EIATTR_MAXREG_COUNT
	.align		4
        /*001c*/ 	.byte	0x03, 0x1b
        /*001e*/ 	.short	0x00ff


	//----- nvinfo : EIATTR_MERCURY_ISA_VERSION
	.align		4
        /*0020*/ 	.byte	0x03, 0x5f
        /*0022*/ 	.short	0x0101


	//----- nvinfo : EIATTR_VRC_CTA_INIT_COUNT
	.align		4
        /*0024*/ 	.byte	0x02, 0x4a
	.zero		1
	.zero		1


	//----- nvinfo : EIATTR_EXIT_INSTR_OFFSETS
	.align		4
        /*0028*/ 	.byte	0x04, 0x1c
        /*002a*/ 	.short	(.L_11 - .L_10)


	//   ....[0]....
.L_10:
        /*002c*/ 	.word	0x00000050


	//----- nvinfo : EIATTR_CBANK_PARAM_SIZE
	.align		4
.L_11:
        /*0030*/ 	.byte	0x03, 0x19
        /*0032*/ 	.short	0x0008


	//----- nvinfo : EIATTR_PARAM_CBANK
	.align		4
        /*0034*/ 	.byte	0x04, 0x0a
        /*0036*/ 	.short	(.L_13 - .L_12)
	.align		4
.L_12:
        /*0038*/ 	.word	index@(.nv.constant0._Z17calculateAllStepsPPi)
        /*003c*/ 	.short	0x0380
        /*003e*/ 	.short	0x0008


	//----- nvinfo : EIATTR_SW_WAR
	.align		4
.L_13:
        /*0040*/ 	.byte	0x04, 0x36
        /*0042*/ 	.short	(.L_15 - .L_14)
.L_14:
        /*0044*/ 	.word	0x00000008
.L_15:


//--------------------- .nv.callgraph             --------------------------
	.section	.nv.callgraph,"",@"SHT_CUDA_CALLGRAPH"
	.align	4
	.sectionentsize	8
	.align		4
        /*0000*/ 	.word	0x00000000
	.align		4
        /*0004*/ 	.word	0xffffffff
	.align		4
        /*0008*/ 	.word	0x00000000
	.align		4
        /*000c*/ 	.word	0xfffffffe
	.align		4
        /*0010*/ 	.word	0x00000000
	.align		4
        /*0014*/ 	.word	0xfffffffd
	.align		4
        /*0018*/ 	.word	0x00000000
	.align		4
        /*001c*/ 	.word	0xfffffffc


//--------------------- .text._Z17calculateAllStepsPPi --------------------------
	.section	.text._Z17calculateAllStepsPPi,"ax",@progbits
	.align	128
        .global         _Z17calculateAllStepsPPi
        .type           _Z17calculateAllStepsPPi,@function
        .size           _Z17calculateAllStepsPPi,(.L_x_1 - _Z17calculateAllStepsPPi)
        .other          _Z17calculateAllStepsPPi,@"STO_CUDA_ENTRY STV_DEFAULT"
_Z17calculateAllStepsPPi:
.text._Z17calculateAllStepsPPi:
[----:B------:R-:W-:Y:S08]  /*0000*/  LDC R1, c[0x0][0x37c] ;  /* 0x0000df00ff017b82 */ /* 0x000ff00000000800 */
[----:B------:R-:W0:Y:S01]  /*0010*/  S2UR UR5, SR_CgaCtaId ;  /* 0x00000000000579c3 */ /* 0x000e220000008800 */
[----:B------:R-:W-:Y:S02]  /*0020*/  UMOV UR4, 0x400 ;  /* 0x0000040000047882 */ /* 0x000fe40000000000 */
[----:B0-----:R-:W-:-:S09]  /*0030*/  ULEA UR4, UR5, UR4, 0x18 ;  /* 0x0000000405047291 */ /* 0x001fd2000f8ec0ff */
[----:B------:R-:W-:Y:S01]  /*0040*/  STS [UR4], RZ ;  /* 0x000000ffff007988 */ /* 0x000fe20008000804 */
[----:B------:R-:W-:Y:S05]  /*0050*/  EXIT ;  /* 0x000000000000794d */ /* 0x000fea0003800000 */
.L_x_0:
[----:B------:R-:W-:-:S00]  /*0060*/  BRA `(.L_x_0) ;  /* 0xfffffffc00fc7947 */ /* 0x000fc0000383ffff */
[----:B------:R-:W-:-:S00]  /*0070*/  NOP ;  /* 0x0000000000007918 */ /* 0x000fc00000000000 */
        /* <DEDUP_REMOVED lines=8> */
.L_x_1:


//--------------------- .nv.shared._Z17calculateAllStepsPPi --------------------------
	.section	.nv.shared._Z17calculateAllStepsPPi,"aw",@nobits
	.sectionflags	@""
	.align	4
.nv.shared._Z17calculateAllStepsPPi:
	.zero		1028


//--------------------- .nv.shared.reserved.0     --------------------------
	.section	.nv.shared.reserved.0,"aw",@nobits
	.weak		__nv_reservedSMEM_offset_0_alias
	.size		__nv_reservedSMEM_offset_0_alias, 0, 64
	.other		__nv_reservedSMEM_offset_0_alias,@"STO_CUDA_RESERVED_SHARED STV_DEFAULT"
__nv_reservedSMEM_offset_0_alias:
	.zero		0
	.zero		64


//--------------------- .nv.constant0._Z17calculateAllStepsPPi --------------------------
	.section	.nv.constant0._Z17calculateAllStepsPPi,"a",@progbits
	.sectionflags	@""
	.align	4
.nv.constant0._Z17calculateAllStepsPPi:
	.zero		904


//--------------------- SYMBOLS --------------------------

	.type		.nv.reservedSmem.offset0,@object
	.size		.nv.reservedSmem.offset0,0x4
	.type		.nv.reservedSmem.cap,@object
	.size		.nv.reservedSmem.cap,0x4
